	.headerflags	@"EF_CUDA_TEXMODE_UNIFIED EF_CUDA_64BIT_ADDRESS EF_CUDA_ACCELERATORS EF_CUDA_SM90 EF_CUDA_VIRTUAL_SM(EF_CUDA_SM90)"
	.elftype	@"ET_EXEC"


//--------------------- .nv.info                  --------------------------
	.section	.nv.info,"",@"SHT_CUDA_INFO"
	.align	4


	//----- nvinfo : EIATTR_REGCOUNT
	.align		4
        /*0000*/ 	.byte	0x04, 0x2f
        /*0002*/ 	.short	(.L_1 - .L_0)
	.align		4
.L_0:
        /*0004*/ 	.word	index@(triton_poi_fused_mul_15)
        /*0008*/ 	.word	0x00000012


	//----- nvinfo : EIATTR_MIN_STACK_SIZE
	.align		4
.L_1:
        /*000c*/ 	.byte	0x04, 0x12
        /*000e*/ 	.short	(.L_3 - .L_2)
	.align		4
.L_2:
        /*0010*/ 	.word	index@(triton_poi_fused_mul_15)
        /*0014*/ 	.word	0x00000000


	//----- nvinfo : EIATTR_FRAME_SIZE
	.align		4
.L_3:
        /*0018*/ 	.byte	0x04, 0x11
        /*001a*/ 	.short	(.L_5 - .L_4)
	.align		4
.L_4:
        /*001c*/ 	.word	index@(triton_poi_fused_mul_15)
        /*0020*/ 	.word	0x00000000


	//----- nvinfo : EIATTR_MIN_STACK_SIZE
	.align		4
.L_5:
        /*0024*/ 	.byte	0x04, 0x12
        /*0026*/ 	.short	(.L_7 - .L_6)
	.align		4
.L_6:
        /*0028*/ 	.word	index@(triton_poi_fused_mul_15)
        /*002c*/ 	.word	0x00000000
.L_7:


//--------------------- .nv.info.triton_poi_fused_mul_15 --------------------------
	.section	.nv.info.triton_poi_fused_mul_15,"",@"SHT_CUDA_INFO"
	.sectionflags	@""
	.align	4


	//----- nvinfo : EIATTR_CUDA_API_VERSION
	.align		4
        /*0000*/ 	.byte	0x04, 0x37
        /*0002*/ 	.short	(.L_9 - .L_8)
.L_8:
        /*0004*/ 	.word	0x0000007c


	//----- nvinfo : EIATTR_KPARAM_INFO
	.align		4
.L_9:
        /*0008*/ 	.byte	0x04, 0x17
        /*000a*/ 	.short	(.L_11 - .L_10)
.L_10:
        /*000c*/ 	.word	0x00000000
        /*0010*/ 	.short	0x0003
        /*0012*/ 	.short	0x0018
        /*0014*/ 	.byte	0x00, 0xf0, 0x11, 0x00


	//----- nvinfo : EIATTR_KPARAM_INFO
	.align		4
.L_11:
        /*0018*/ 	.byte	0x04, 0x17
        /*001a*/ 	.short	(.L_13 - .L_12)
.L_12:
        /*001c*/ 	.word	0x00000000
        /*0020*/ 	.short	0x0002
        /*0022*/ 	.short	0x0010
        /*0024*/ 	.byte	0x00, 0xf4, 0x21, 0x00


	//----- nvinfo : EIATTR_KPARAM_INFO
	.align		4
.L_13:
        /*0028*/ 	.byte	0x04, 0x17
        /*002a*/ 	.short	(.L_15 - .L_14)
.L_14:
        /*002c*/ 	.word	0x00000000
        /*0030*/ 	.short	0x0001
        /*0032*/ 	.short	0x0008
        /*0034*/ 	.byte	0x00, 0xf4, 0x21, 0x00


	//----- nvinfo : EIATTR_KPARAM_INFO
	.align		4
.L_15:
        /*0038*/ 	.byte	0x04, 0x17
        /*003a*/ 	.short	(.L_17 - .L_16)
.L_16:
        /*003c*/ 	.word	0x00000000
        /*0040*/ 	.short	0x0000
        /*0042*/ 	.short	0x0000
        /*0044*/ 	.byte	0x00, 0xf4, 0x21, 0x00


	//----- nvinfo : EIATTR_SPARSE_MMA_MASK
	.align		4
.L_17:
        /*0048*/ 	.byte	0x03, 0x50
        /*004a*/ 	.short	0x0000


	//----- nvinfo : EIATTR_MAXREG_COUNT
	.align		4
        /*004c*/ 	.byte	0x03, 0x1b
        /*004e*/ 	.short	0x00ff


	//----- nvinfo : EIATTR_EXIT_INSTR_OFFSETS
	.align		4
        /*0050*/ 	.byte	0x04, 0x1c
        /*0052*/ 	.short	(.L_19 - .L_18)


	//   ....[0]....
.L_18:
        /*0054*/ 	.word	0x000004d0


	//----- nvinfo : EIATTR_REQNTID
	.align		4
.L_19:
        /*0058*/ 	.byte	0x04, 0x10
        /*005a*/ 	.short	(.L_21 - .L_20)
.L_20:
        /*005c*/ 	.word	0x00000080
        /*0060*/ 	.word	0x00000001
        /*0064*/ 	.word	0x00000001


	//----- nvinfo : EIATTR_CBANK_PARAM_SIZE
	.align		4
.L_21:
        /*0068*/ 	.byte	0x03, 0x19
        /*006a*/ 	.short	0x001c


	//----- nvinfo : EIATTR_PARAM_CBANK
	.align		4
        /*006c*/ 	.byte	0x04, 0x0a
        /*006e*/ 	.short	(.L_23 - .L_22)
	.align		4
.L_22:
        /*0070*/ 	.word	index@(.nv.constant0.triton_poi_fused_mul_15)
        /*0074*/ 	.short	0x0210
        /*0076*/ 	.short	0x001c


	//----- nvinfo : EIATTR_SW_WAR
	.align		4
.L_23:
        /*0078*/ 	.byte	0x04, 0x36
        /*007a*/ 	.short	(.L_25 - .L_24)
.L_24:
        /*007c*/ 	.word	0x00000008
.L_25:


//--------------------- .nv.callgraph             --------------------------
	.section	.nv.callgraph,"",@"SHT_CUDA_CALLGRAPH"
	.align	4
	.sectionentsize	8
	.align		4
        /*0000*/ 	.word	0x00000000
	.align		4
        /*0004*/ 	.word	0xffffffff
	.align		4
        /*0008*/ 	.word	0x00000000
	.align		4
        /*000c*/ 	.word	0xfffffffe
	.align		4
        /*0010*/ 	.word	0x00000000
	.align		4
        /*0014*/ 	.word	0xfffffffd
	.align		4
        /*0018*/ 	.word	0x00000000
	.align		4
        /*001c*/ 	.word	0xfffffffc


//--------------------- .text.triton_poi_fused_mul_15 --------------------------
	.section	.text.triton_poi_fused_mul_15,"ax",@progbits
	.align	128
        .global         triton_poi_fused_mul_15
        .type           triton_poi_fused_mul_15,@function
        .size           triton_poi_fused_mul_15,(.L_x_1 - triton_poi_fused_mul_15)
        .other          triton_poi_fused_mul_15,@"STO_CUDA_ENTRY STV_DEFAULT"
triton_poi_fused_mul_15:
.text.triton_poi_fused_mul_15:
[----:B------:R-:W-:Y:S01]  /*0000*/  LDC R1, c[0x0][0x28] ;  /* 0x00000a00ff017b82 */ /* 0x000fe20000000800 */
[----:B------:R-:W1:Y:S07]  /*0010*/  S2R R0, SR_TID.X ;  /* 0x0000000000007919 */ /* 0x000e6e0000002100 */
[----:B------:R-:W2:Y:S01]  /*0020*/  LDC.64 R4, c[0x0][0x218] ;  /* 0x00008600ff047b82 */ /* 0x000ea20000000a00 */
[----:B------:R-:W-:Y:S01]  /*0030*/  ULDC.64 UR4, c[0x0][0x208] ;  /* 0x0000820000047ab9 */ /* 0x000fe20000000a00 */
[----:B------:R-:W3:Y:S06]  /*0040*/  S2R R7, SR_CTAID.X ;  /* 0x0000000000077919 */ /* 0x000eec0000002500 */
[----:B------:R-:W4:Y:S01]  /*0050*/  LDC.64 R8, c[0x0][0x210] ;  /* 0x00008400ff087b82 */ /* 0x000f220000000a00 */
[----:B-1----:R-:W-:-:S02]  /*0060*/  SHF.L.U32 R0, R0, 0x2, RZ ;  /* 0x0000000200007819 */ /* 0x002fc400000006ff */
[----:B---3--:R-:W-:Y:S02]  /*0070*/  SHF.R.S32.HI R3, RZ, 0x16, R7 ;  /* 0x00000016ff037819 */ /* 0x008fe40000011407 */
[----:B------:R-:W-:Y:S02]  /*0080*/  LOP3.LUT R0, R0, 0x1fc, RZ, 0xc0, !PT ;  /* 0x000001fc00007812 */ /* 0x000fe400078ec0ff */
[----:B------:R-:W-:Y:S02]  /*0090*/  SGXT R3, R3, 0x1 ;  /* 0x000000010303781a */ /* 0x000fe40000000200 */
[----:B------:R-:W-:-:S04]  /*00a0*/  LEA R0, R7, R0, 0x9 ;  /* 0x0000000007007211 */ /* 0x000fc800078e48ff */
[CC--:B------:R-:W-:Y:S02]  /*00b0*/  LEA.HI R2, R3.reuse, R0.reuse, RZ, 0x6 ;  /* 0x0000000003027211 */ /* 0x0c0fe400078f30ff */
[----:B------:R-:W-:Y:S02]  /*00c0*/  LEA.HI R6, R3, R0, RZ, 0xe ;  /* 0x0000000003067211 */ /* 0x000fe400078f70ff */
[----:B------:R-:W-:Y:S02]  /*00d0*/  LOP3.LUT R3, R2, 0xffffffc0, RZ, 0xc0, !PT ;  /* 0xffffffc002037812 */ /* 0x000fe400078ec0ff */
[----:B------:R-:W-:Y:S02]  /*00e0*/  SHF.R.S32.HI R6, RZ, 0xe, R6 ;  /* 0x0000000eff067819 */ /* 0x000fe40000011406 */
[----:B------:R-:W-:-:S04]  /*00f0*/  IADD3 R3, R0, -R3, RZ ;  /* 0x8000000300037210 */ /* 0x000fc80007ffe0ff */
[----:B------:R-:W-:-:S05]  /*0100*/  LEA R3, R6, R3, 0x6 ;  /* 0x0000000306037211 */ /* 0x000fca00078e30ff */
[----:B--2---:R-:W-:-:S06]  /*0110*/  IMAD.WIDE R4, R3, 0x4, R4 ;  /* 0x0000000403047825 */ /* 0x004fcc00078e0204 */
[----:B------:R-:W2:Y:S01]  /*0120*/  LDG.E.EL.128 R4, desc[UR4][R4.64] ;  /* 0x0000000404047981 */ /* 0x000ea2000c2e1d00 */
[----:B----4-:R-:W-:-:S06]  /*0130*/  IMAD.WIDE R8, R0, 0x4, R8 ;  /* 0x0000000400087825 */ /* 0x010fcc00078e0208 */
[----:B------:R-:W3:Y:S01]  /*0140*/  LDG.E.128 R8, desc[UR4][R8.64] ;  /* 0x0000000408087981 */ /* 0x000ee2000c1e1d00 */
[----:B--2---:R-:W-:Y:S01]  /*0150*/  FADD R2, RZ, -R4 ;  /* 0x80000004ff027221 */ /* 0x004fe20000000000 */
[----:B------:R-:W-:Y:S01]  /*0160*/  FADD R6, RZ, -R6 ;  /* 0x80000006ff067221 */ /* 0x000fe20000000000 */
[----:B------:R-:W-:Y:S02]  /*0170*/  FADD R7, RZ, -R7 ;  /* 0x80000007ff077221 */ /* 0x000fe40000000000 */
[----:B------:R-:W-:Y:S01]  /*0180*/  FMUL R3, R2, 1.4426950216293334961 ;  /* 0x3fb8aa3b02037820 */ /* 0x000fe20000400000 */
[----:B------:R-:W-:Y:S01]  /*0190*/  FADD R2, RZ, -R5 ;  /* 0x80000005ff027221 */ /* 0x000fe20000000000 */
[----:B------:R-:W-:Y:S01]  /*01a0*/  FMUL R6, R6, 1.4426950216293334961 ;  /* 0x3fb8aa3b06067820 */ /* 0x000fe20000400000 */
[----:B------:R-:W-:Y:S02]  /*01b0*/  FMUL R7, R7, 1.4426950216293334961 ;  /* 0x3fb8aa3b07077820 */ /* 0x000fe40000400000 */
[----:B------:R-:W-:Y:S01]  /*01c0*/  FMUL R12, R2, 1.4426950216293334961 ;  /* 0x3fb8aa3b020c7820 */ /* 0x000fe20000400000 */
[----:B------:R-:W-:-:S02]  /*01d0*/  FSETP.GEU.AND P0, PT, R3, -126, PT ;  /* 0xc2fc00000300780b */ /* 0x000fc40003f0e000 */
[----:B------:R-:W-:Y:S02]  /*01e0*/  FSETP.GEU.AND P1, PT, R6, -126, PT ;  /* 0xc2fc00000600780b */ /* 0x000fe40003f2e000 */
[----:B------:R-:W-:Y:S02]  /*01f0*/  FSETP.GEU.AND P3, PT, R12, -126, PT ;  /* 0xc2fc00000c00780b */ /* 0x000fe40003f6e000 */
[----:B------:R-:W-:-:S07]  /*0200*/  FSETP.GEU.AND P2, PT, R7, -126, PT ;  /* 0xc2fc00000700780b */ /* 0x000fce0003f4e000 */
[----:B------:R-:W-:Y:S02]  /*0210*/  @!P0 FMUL R3, R3, 0.5 ;  /* 0x3f00000003038820 */ /* 0x000fe40000400000 */
[----:B------:R-:W-:Y:S02]  /*0220*/  @!P1 FMUL R6, R6, 0.5 ;  /* 0x3f00000006069820 */ /* 0x000fe40000400000 */
[----:B------:R-:W-:Y:S01]  /*0230*/  @!P3 FMUL R12, R12, 0.5 ;  /* 0x3f0000000c0cb820 */ /* 0x000fe20000400000 */
[----:B------:R-:W1:Y:S01]  /*0240*/  MUFU.EX2 R2, R3 ;  /* 0x0000000300027308 */ /* 0x000e620000000800 */
[----:B------:R-:W-:-:S07]  /*0250*/  @!P2 FMUL R7, R7, 0.5 ;  /* 0x3f0000000707a820 */ /* 0x000fce0000400000 */
[----:B------:R2:W4:Y:S01]  /*0260*/  MUFU.EX2 R4, R12 ;  /* 0x0000000c00047308 */ /* 0x0005220000000800 */
[----:B-1----:R-:W-:-:S07]  /*0270*/  @!P0 FMUL R2, R2, R2 ;  /* 0x0000000202028220 */ /* 0x002fce0000400000 */
[----:B------:R-:W1:Y:S01]  /*0280*/  MUFU.EX2 R5, R6 ;  /* 0x0000000600057308 */ /* 0x000e620000000800 */
[----:B--2---:R-:W-:Y:S01]  /*0290*/  HFMA2.MMA R12, -RZ, RZ, 1.625, 0 ;  /* 0x3e800000ff0c7435 */ /* 0x004fe200000001ff */
[----:B------:R-:W-:Y:S02]  /*02a0*/  FADD R14, R2, 1 ;  /* 0x3f800000020e7421 */ /* 0x000fe40000000000 */
[----:B------:R-:W2:Y:S01]  /*02b0*/  LDC.64 R2, c[0x0][0x220] ;  /* 0x00008800ff027b82 */ /* 0x000ea20000000a00 */
[----:B----4-:R-:W-:-:S03]  /*02c0*/  @!P3 FMUL R4, R4, R4 ;  /* 0x000000040404b220 */ /* 0x010fc60000400000 */
[----:B------:R4:W5:Y:S01]  /*02d0*/  MUFU.EX2 R13, R7 ;  /* 0x00000007000d7308 */ /* 0x0009620000000800 */
[----:B------:R-:W-:Y:S01]  /*02e0*/  FSETP.GT.AND P0, PT, R14, 8.50705917302346158658e+37, PT ;  /* 0x7e8000000e00780b */ /* 0x000fe20003f04000 */
[----:B------:R-:W-:Y:S01]  /*02f0*/  FADD R4, R4, 1 ;  /* 0x3f80000004047421 */ /* 0x000fe20000000000 */
[----:B-1----:R-:W-:-:S04]  /*0300*/  @!P1 FMUL R5, R5, R5 ;  /* 0x0000000505059220 */ /* 0x002fc80000400000 */
[----:B------:R-:W-:Y:S02]  /*0310*/  FSETP.GT.AND P1, PT, R4, 8.50705917302346158658e+37, PT ;  /* 0x7e8000000400780b */ /* 0x000fe40003f24000 */
[C---:B----4-:R-:W-:Y:S01]  /*0320*/  FSEL R7, R12.reuse, 1, P0 ;  /* 0x3f8000000c077808 */ /* 0x050fe20000000000 */
[----:B------:R-:W-:Y:S01]  /*0330*/  FADD R5, R5, 1 ;  /* 0x3f80000005057421 */ /* 0x000fe20000000000 */
[----:B------:R-:W-:-:S03]  /*0340*/  FSEL R15, R12, 1, P1 ;  /* 0x3f8000000c0f7808 */ /* 0x000fc60000800000 */
[----:B------:R-:W-:Y:S01]  /*0350*/  @P0 FMUL R14, R14, 0.25 ;  /* 0x3e8000000e0e0820 */ /* 0x000fe20000400000 */
[----:B-----5:R-:W-:Y:S01]  /*0360*/  @!P2 FMUL R13, R13, R13 ;  /* 0x0000000d0d0da220 */ /* 0x020fe20000400000 */
[----:B------:R-:W-:-:S03]  /*0370*/  FSETP.GT.AND P2, PT, R5, 8.50705917302346158658e+37, PT ;  /* 0x7e8000000500780b */ /* 0x000fc60003f44000 */
[----:B------:R-:W-:Y:S01]  /*0380*/  FADD R13, R13, 1 ;  /* 0x3f8000000d0d7421 */ /* 0x000fe20000000000 */
[----:B------:R-:W1:Y:S01]  /*0390*/  MUFU.RCP R14, R14 ;  /* 0x0000000e000e7308 */ /* 0x000e620000001000 */
[----:B------:R-:W-:Y:S01]  /*03a0*/  @P1 FMUL R4, R4, 0.25 ;  /* 0x3e80000004041820 */ /* 0x000fe20000400000 */
[----:B------:R-:W-:Y:S01]  /*03b0*/  FSEL R6, R12, 1, P2 ;  /* 0x3f8000000c067808 */ /* 0x000fe20001000000 */
[----:B--2---:R-:W-:Y:S01]  /*03c0*/  IMAD.WIDE R2, R0, 0x4, R2 ;  /* 0x0000000400027825 */ /* 0x004fe200078e0202 */
[----:B------:R-:W-:-:S04]  /*03d0*/  FSETP.GT.AND P3, PT, R13, 8.50705917302346158658e+37, PT ;  /* 0x7e8000000d00780b */ /* 0x000fc80003f64000 */
[----:B------:R-:W2:Y:S01]  /*03e0*/  MUFU.RCP R4, R4 ;  /* 0x0000000400047308 */ /* 0x000ea20000001000 */
[----:B------:R-:W-:Y:S01]  /*03f0*/  @P2 FMUL R5, R5, 0.25 ;  /* 0x3e80000005052820 */ /* 0x000fe20000400000 */
[----:B------:R-:W-:Y:S01]  /*0400*/  FSEL R12, R12, 1, P3 ;  /* 0x3f8000000c0c7808 */ /* 0x000fe20001800000 */
[----:B-1----:R-:W-:-:S05]  /*0410*/  FMUL R7, R14, R7 ;  /* 0x000000070e077220 */ /* 0x002fca0000400000 */
[----:B------:R-:W1:Y:S01]  /*0420*/  MUFU.RCP R5, R5 ;  /* 0x0000000500057308 */ /* 0x000e620000001000 */
[----:B------:R-:W-:Y:S01]  /*0430*/  @P3 FMUL R13, R13, 0.25 ;  /* 0x3e8000000d0d3820 */ /* 0x000fe20000400000 */
[----:B---3--:R-:W-:Y:S01]  /*0440*/  FMUL R8, R8, R7 ;  /* 0x0000000708087220 */ /* 0x008fe20000400000 */
[----:B--2---:R-:W-:-:S05]  /*0450*/  FMUL R4, R4, R15 ;  /* 0x0000000f04047220 */ /* 0x004fca0000400000 */
[----:B------:R-:W2:Y:S01]  /*0460*/  MUFU.RCP R13, R13 ;  /* 0x0000000d000d7308 */ /* 0x000ea20000001000 */
[----:B------:R-:W-:Y:S01]  /*0470*/  FMUL R9, R9, R4 ;  /* 0x0000000409097220 */ /* 0x000fe20000400000 */
[----:B-1----:R-:W-:-:S04]  /*0480*/  FMUL R5, R5, R6 ;  /* 0x0000000605057220 */ /* 0x002fc80000400000 */
[----:B------:R-:W-:Y:S01]  /*0490*/  FMUL R10, R10, R5 ;  /* 0x000000050a0a7220 */ /* 0x000fe20000400000 */
[----:B--2---:R-:W-:-:S04]  /*04a0*/  FMUL R12, R13, R12 ;  /* 0x0000000c0d0c7220 */ /* 0x004fc80000400000 */
[----:B------:R-:W-:-:S05]  /*04b0*/  FMUL R11, R11, R12 ;  /* 0x0000000c0b0b7220 */ /* 0x000fca0000400000 */
[----:B------:R-:W-:Y:S01]  /*04c0*/  STG.E.128 desc[UR4][R2.64], R8 ;  /* 0x0000000802007986 */ /* 0x000fe2000c101d04 */
[----:B------:R-:W-:Y:S05]  /*04d0*/  EXIT ;  /* 0x000000000000794d */ /* 0x000fea0003800000 */
.L_x_0:
[----:B------:R-:W-:-:S00]  /*04e0*/  BRA `(.L_x_0) ;  /* 0xfffffffc00fc7947 */ /* 0x000fc0000383ffff */
[----:B------:R-:W-:-:S00]  /*04f0*/  NOP ;  /* 0x0000000000007918 */ /* 0x000fc00000000000 */
        /* <DEDUP_REMOVED lines=8> */
.L_x_1:


//--------------------- .nv.constant0.triton_poi_fused_mul_15 --------------------------
	.section	.nv.constant0.triton_poi_fused_mul_15,"a",@progbits
	.sectionflags	@""
	.align	4
.nv.constant0.triton_poi_fused_mul_15:
	.zero		556
